//
// Generated by NVIDIA NVVM Compiler
//
// Compiler Build ID: CL-36424714
// Cuda compilation tools, release 13.0, V13.0.88
// Based on NVVM 20.0.0
//

.version 9.0
.target sm_100
.address_size 64

	// .globl	_Z12mergeSortGPUPiS_ii

.visible .entry _Z12mergeSortGPUPiS_ii(
	.param .u64 .ptr .align 1 _Z12mergeSortGPUPiS_ii_param_0,
	.param .u64 .ptr .align 1 _Z12mergeSortGPUPiS_ii_param_1,
	.param .u32 _Z12mergeSortGPUPiS_ii_param_2,
	.param .u32 _Z12mergeSortGPUPiS_ii_param_3
)
{


	ret;

}


// ===== COMPILED SASS (sm_100) =====

	.target	sm_100

	.elftype	@"ET_EXEC"


//--------------------- .note.nv.tkinfo           --------------------------
	.section	.note.nv.tkinfo,"",@"SHT_NOTE"
	.sectionflags	@"SHF_NOTE_NV_TKINFO"
	.tkinfo
        /*0018*/ 	.word	0x00000002
        /*0030*/ 	.string	""
        /*0030*/ 	.string	"ptxas"
        /*0030*/ 	.string	"Cuda compilation tools, release 13.0, V13.0.88"
        /*0030*/ 	.string	"Build cuda_13.0.r13.0/compiler.36424714_0"
        /*0030*/ 	.string	"-arch sm_100 -m 64 "



//--------------------- .note.nv.cuinfo           --------------------------
	.section	.note.nv.cuinfo,"",@"SHT_NOTE"
	.sectionflags	@"SHF_NOTE_NV_CUINFO"
        /*0018*/ 	.short	0x0002
        /*001a*/ 	.short	0x0064
        /*001c*/ 	.short	0x0082
	.zero		2


//--------------------- .nv.info                  --------------------------
	.section	.nv.info,"",@"SHT_CUDA_INFO"
	.align	4


	//----- nvinfo : EIATTR_REGCOUNT
	.align		4
        /*0000*/ 	.byte	0x04, 0x2f
        /*0002*/ 	.short	(.L_1 - .L_0)
	.align		4
.L_0:
        /*0004*/ 	.word	index@(_Z12mergeSortGPUPiS_ii)
        /*0008*/ 	.word	0x00000004


	//----- nvinfo : EIATTR_FRAME_SIZE
	.align		4
.L_1:
        /*000c*/ 	.byte	0x04, 0x11
        /*000e*/ 	.short	(.L_3 - .L_2)
	.align		4
.L_2:
        /*0010*/ 	.word	index@(_Z12mergeSortGPUPiS_ii)
        /*0014*/ 	.word	0x00000000


	//----- nvinfo : EIATTR_MIN_STACK_SIZE
	.align		4
.L_3:
        /*0018*/ 	.byte	0x04, 0x12
        /*001a*/ 	.short	(.L_5 - .L_4)
	.align		4
.L_4:
        /*001c*/ 	.word	index@(_Z12mergeSortGPUPiS_ii)
        /*0020*/ 	.word	0x00000000
.L_5:


//--------------------- .nv.compat                --------------------------
	.section	.nv.compat,"",@"SHT_CUDA_COMPAT_INFO"
	.align	4
        /*0000*/ 	.byte	0x02, 0x09, 0x00, 0x00, 0x02, 0x02, 0x01, 0x00, 0x02, 0x05, 0x05, 0x00, 0x03, 0x07, 0x01, 0x01
        /*0010*/ 	.byte	0x02, 0x03, 0x00, 0x00, 0x02, 0x06, 0x01, 0x00, 0x04, 0x0b, 0x08, 0x00, 0x09, 0x00, 0x00, 0x00
        /*0020*/ 	.byte	0x00, 0x00, 0x00, 0x00


//--------------------- .nv.info._Z12mergeSortGPUPiS_ii --------------------------
	.section	.nv.info._Z12mergeSortGPUPiS_ii,"",@"SHT_CUDA_INFO"
	.sectionflags	@""
	.align	4


	//----- nvinfo : EIATTR_CUDA_API_VERSION
	.align		4
        /*0000*/ 	.byte	0x04, 0x37
        /*0002*/ 	.short	(.L_7 - .L_6)
.L_6:
        /*0004*/ 	.word	0x00000082


	//----- nvinfo : EIATTR_KPARAM_INFO
	.align		4
.L_7:
        /*0008*/ 	.byte	0x04, 0x17
        /*000a*/ 	.short	(.L_9 - .L_8)
.L_8:
        /*000c*/ 	.word	0x00000000
        /*0010*/ 	.short	0x0003
        /*0012*/ 	.short	0x0014
        /*0014*/ 	.byte	0x00, 0xf0, 0x11, 0x00


	//----- nvinfo : EIATTR_KPARAM_INFO
	.align		4
.L_9:
        /*0018*/ 	.byte	0x04, 0x17
        /*001a*/ 	.short	(.L_11 - .L_10)
.L_10:
        /*001c*/ 	.word	0x00000000
        /*0020*/ 	.short	0x0002
        /*0022*/ 	.short	0x0010
        /*0024*/ 	.byte	0x00, 0xf0, 0x11, 0x00


	//----- nvinfo : EIATTR_KPARAM_INFO
	.align		4
.L_11:
        /*0028*/ 	.byte	0x04, 0x17
        /*002a*/ 	.short	(.L_13 - .L_12)
.L_12:
        /*002c*/ 	.word	0x00000000
        /*0030*/ 	.short	0x0001
        /*0032*/ 	.short	0x0008
        /*0034*/ 	.byte	0x00, 0xf5, 0x21, 0x00


	//----- nvinfo : EIATTR_KPARAM_INFO
	.align		4
.L_13:
        /*0038*/ 	.byte	0x04, 0x17
        /*003a*/ 	.short	(.L_15 - .L_14)
.L_14:
        /*003c*/ 	.word	0x00000000
        /*0040*/ 	.short	0x0000
        /*0042*/ 	.short	0x0000
        /*0044*/ 	.byte	0x00, 0xf5, 0x21, 0x00


	//----- nvinfo : EIATTR_SPARSE_MMA_MASK
	.align		4
.L_15:
        /*0048*/ 	.byte	0x03, 0x50
        /*004a*/ 	.short	0x0000


	//----- nvinfo : EIATTR_MAXREG_COUNT
	.align		4
        /*004c*/ 	.byte	0x03, 0x1b
        /*004e*/ 	.short	0x00ff


	//----- nvinfo : EIATTR_MERCURY_ISA_VERSION
	.align		4
        /*0050*/ 	.byte	0x03, 0x5f
        /*0052*/ 	.short	0x0101


	//----- nvinfo : EIATTR_VRC_CTA_INIT_COUNT
	.align		4
        /*0054*/ 	.byte	0x02, 0x4a
	.zero		1
	.zero		1


	//----- nvinfo : EIATTR_EXIT_INSTR_OFFSETS
	.align		4
        /*0058*/ 	.byte	0x04, 0x1c
        /*005a*/ 	.short	(.L_17 - .L_16)


	//   ....[0]....
.L_16:
        /*005c*/ 	.word	0x00000010


	//----- nvinfo : EIATTR_CBANK_PARAM_SIZE
	.align		4
.L_17:
        /*0060*/ 	.byte	0x03, 0x19
        /*0062*/ 	.short	0x0018


	//----- nvinfo : EIATTR_PARAM_CBANK
	.align		4
        /*0064*/ 	.byte	0x04, 0x0a
        /*0066*/ 	.short	(.L_19 - .L_18)
	.align		4
.L_18:
        /*0068*/ 	.word	index@(.nv.constant0._Z12mergeSortGPUPiS_ii)
        /*006c*/ 	.short	0x0380
        /*006e*/ 	.short	0x0018


	//----- nvinfo : EIATTR_SW_WAR
	.align		4
.L_19:
        /*0070*/ 	.byte	0x04, 0x36
        /*0072*/ 	.short	(.L_21 - .L_20)
.L_20:
        /*0074*/ 	.word	0x00000008
.L_21:


//--------------------- .nv.callgraph             --------------------------
	.section	.nv.callgraph,"",@"SHT_CUDA_CALLGRAPH"
	.align	4
	.sectionentsize	8
	.align		4
        /*0000*/ 	.word	0x00000000
	.align		4
        /*0004*/ 	.word	0xffffffff
	.align		4
        /*0008*/ 	.word	0x00000000
	.align		4
        /*000c*/ 	.word	0xfffffffe
	.align		4
        /*0010*/ 	.word	0x00000000
	.align		4
        /*0014*/ 	.word	0xfffffffd
	.align		4
        /*0018*/ 	.word	0x00000000
	.align		4
        /*001c*/ 	.word	0xfffffffc


//--------------------- .text._Z12mergeSortGPUPiS_ii --------------------------
	.section	.text._Z12mergeSortGPUPiS_ii,"ax",@progbits
	.align	128
        .global         _Z12mergeSortGPUPiS_ii
        .type           _Z12mergeSortGPUPiS_ii,@function
        .size           _Z12mergeSortGPUPiS_ii,(.L_x_1 - _Z12mergeSortGPUPiS_ii)
        .other          _Z12mergeSortGPUPiS_ii,@"STO_CUDA_ENTRY STV_DEFAULT"
_Z12mergeSortGPUPiS_ii:
.text._Z12mergeSortGPUPiS_ii:
[----:B------:R-:W-:Y:S01]  /*0000*/  LDC R1, c[0x0][0x37c] ;  /* 0x0000df00ff017b82 */ /* 0x000fe20000000800 */
[----:B------:R-:W-:Y:S05]  /*0010*/  EXIT ;  /* 0x000000000000794d */ /* 0x000fea0003800000 */
.L_x_0:
[----:B------:R-:W-:-:S00]  /*0020*/  BRA `(.L_x_0) ;  /* 0xfffffffc00fc7947 */ /* 0x000fc0000383ffff */
[----:B------:R-:W-:-:S00]  /*0030*/  NOP ;  /* 0x0000000000007918 */ /* 0x000fc00000000000 */
        /* <DEDUP_REMOVED lines=12> */
.L_x_1:


//--------------------- .nv.shared.reserved.0     --------------------------
	.section	.nv.shared.reserved.0,"aw",@nobits
	.weak		__nv_reservedSMEM_offset_0_alias
	.size		__nv_reservedSMEM_offset_0_alias, 0, 64
	.other		__nv_reservedSMEM_offset_0_alias,@"STO_CUDA_RESERVED_SHARED STV_DEFAULT"
__nv_reservedSMEM_offset_0_alias:
	.zero		0
	.zero		64


//--------------------- .nv.constant0._Z12mergeSortGPUPiS_ii --------------------------
	.section	.nv.constant0._Z12mergeSortGPUPiS_ii,"a",@progbits
	.sectionflags	@""
	.align	4
.nv.constant0._Z12mergeSortGPUPiS_ii:
	.zero		920


//--------------------- SYMBOLS --------------------------

	.type		.nv.reservedSmem.offset0,@object
	.size		.nv.reservedSmem.offset0,0x4
